//
// Generated by NVIDIA NVVM Compiler
//
// Compiler Build ID: CL-36424714
// Cuda compilation tools, release 13.0, V13.0.88
// Based on NVVM 20.0.0
//

.version 9.0
.target sm_100
.address_size 64

	// .globl	_Z16power_microbenchIjEvPT_S1_S1_im

.visible .entry _Z16power_microbenchIjEvPT_S1_S1_im(
	.param .u64 .ptr .align 1 _Z16power_microbenchIjEvPT_S1_S1_im_param_0,
	.param .u64 .ptr .align 1 _Z16power_microbenchIjEvPT_S1_S1_im_param_1,
	.param .u64 .ptr .align 1 _Z16power_microbenchIjEvPT_S1_S1_im_param_2,
	.param .u32 _Z16power_microbenchIjEvPT_S1_S1_im_param_3,
	.param .u64 _Z16power_microbenchIjEvPT_S1_S1_im_param_4
)
{
	.reg .pred 	%p<9>;
	.reg .b32 	%r<651>;
	.reg .b64 	%rd<29>;

	ld.param.u64 	%rd9, [_Z16power_microbenchIjEvPT_S1_S1_im_param_0];
	ld.param.u64 	%rd10, [_Z16power_microbenchIjEvPT_S1_S1_im_param_1];
	ld.param.u64 	%rd7, [_Z16power_microbenchIjEvPT_S1_S1_im_param_2];
	ld.param.u32 	%r22, [_Z16power_microbenchIjEvPT_S1_S1_im_param_3];
	ld.param.u64 	%rd8, [_Z16power_microbenchIjEvPT_S1_S1_im_param_4];
	cvta.to.global.u64 	%rd11, %rd10;
	cvta.to.global.u64 	%rd12, %rd9;
	mov.u32 	%r23, %ctaid.x;
	mov.u32 	%r24, %ntid.x;
	mov.u32 	%r25, %tid.x;
	mad.lo.s32 	%r1, %r23, %r24, %r25;
	mul.wide.s32 	%rd13, %r1, 4;
	add.s64 	%rd14, %rd12, %rd13;
	ld.global.u32 	%r642, [%rd14];
	add.s64 	%rd15, %rd11, %rd13;
	ld.global.u32 	%r641, [%rd15];
	// begin inline asm
	bar.sync 0;
	// end inline asm
	shr.s32 	%r26, %r1, 31;
	shr.u32 	%r27, %r26, 27;
	add.s32 	%r28, %r1, %r27;
	and.b32  	%r29, %r28, -32;
	sub.s32 	%r30, %r1, %r29;
	setp.ge.s32 	%p1, %r30, %r22;
	setp.eq.s64 	%p2, %rd8, 0;
	or.pred  	%p3, %p1, %p2;
	mov.b32 	%r640, 0;
	@%p3 bra 	$L__BB0_6;
	add.s64 	%rd16, %rd8, -1;
	shr.u64 	%rd17, %rd16, 2;
	mul.hi.u64 	%rd18, %rd17, 2951479051793528259;
	shr.u64 	%rd19, %rd18, 2;
	mul.lo.s64 	%rd20, %rd19, 100;
	sub.s64 	%rd21, %rd16, %rd20;
	add.s64 	%rd28, %rd21, 1;
	setp.lt.u64 	%p4, %rd16, 99;
	mov.b32 	%r640, 0;
	@%p4 bra 	$L__BB0_4;
	setp.eq.s64 	%p5, %rd28, 100;
	selp.b64 	%rd23, 0, %rd28, %p5;
	sub.s64 	%rd2, %rd8, %rd23;
	mov.b64 	%rd27, 0;
	mov.b32 	%r640, 0;
$L__BB0_3:
	.pragma "nounroll";
	// begin inline asm
	{	
add.u32 %r640, %r641, %r640;
	add.u32 %r640, %r642, %r640;
	mad.lo.u32 %r641, %r641, %r641 , %r640;
	}
	// end inline asm
	// begin inline asm
	{	
add.u32 %r640, %r641, %r640;
	add.u32 %r640, %r642, %r640;
	mad.lo.u32 %r641, %r641, %r641 , %r640;
	}
	// end inline asm
	// begin inline asm
	{	
add.u32 %r640, %r641, %r640;
	add.u32 %r640, %r642, %r640;
	mad.lo.u32 %r641, %r641, %r641 , %r640;
	}
	// end inline asm
	// begin inline asm
	{	
add.u32 %r640, %r641, %r640;
	add.u32 %r640, %r642, %r640;
	mad.lo.u32 %r641, %r641, %r641 , %r640;
	}
	// end inline asm
	// begin inline asm
	{	
add.u32 %r640, %r641, %r640;
	add.u32 %r640, %r642, %r640;
	mad.lo.u32 %r641, %r641, %r641 , %r640;
	}
	// end inline asm
	// begin inline asm
	{	
add.u32 %r640, %r641, %r640;
	add.u32 %r640, %r642, %r640;
	mad.lo.u32 %r641, %r641, %r641 , %r640;
	}
	// end inline asm
	// begin inline asm
	{	
add.u32 %r640, %r641, %r640;
	add.u32 %r640, %r642, %r640;
	mad.lo.u32 %r641, %r641, %r641 , %r640;
	}
	// end inline asm
	// begin inline asm
	{	
add.u32 %r640, %r641, %r640;
	add.u32 %r640, %r642, %r640;
	mad.lo.u32 %r641, %r641, %r641 , %r640;
	}
	// end inline asm
	// begin inline asm
	{	
add.u32 %r640, %r641, %r640;
	add.u32 %r640, %r642, %r640;
	mad.lo.u32 %r641, %r641, %r641 , %r640;
	}
	// end inline asm
	// begin inline asm
	{	
add.u32 %r640, %r641, %r640;
	add.u32 %r640, %r642, %r640;
	mad.lo.u32 %r641, %r641, %r641 , %r640;
	}
	// end inline asm
	// begin inline asm
	{	
add.u32 %r640, %r641, %r640;
	add.u32 %r640, %r642, %r640;
	mad.lo.u32 %r641, %r641, %r641 , %r640;
	}
	// end inline asm
	// begin inline asm
	{	
add.u32 %r640, %r641, %r640;
	add.u32 %r640, %r642, %r640;
	mad.lo.u32 %r641, %r641, %r641 , %r640;
	}
	// end inline asm
	// begin inline asm
	{	
add.u32 %r640, %r641, %r640;
	add.u32 %r640, %r642, %r640;
	mad.lo.u32 %r641, %r641, %r641 , %r640;
	}
	// end inline asm
	// begin inline asm
	{	
add.u32 %r640, %r641, %r640;
	add.u32 %r640, %r642, %r640;
	mad.lo.u32 %r641, %r641, %r641 , %r640;
	}
	// end inline asm
	// begin inline asm
	{	
add.u32 %r640, %r641, %r640;
	add.u32 %r640, %r642, %r640;
	mad.lo.u32 %r641, %r641, %r641 , %r640;
	}
	// end inline asm
	// begin inline asm
	{	
add.u32 %r640, %r641, %r640;
	add.u32 %r640, %r642, %r640;
	mad.lo.u32 %r641, %r641, %r641 , %r640;
	}
	// end inline asm
	// begin inline asm
	{	
add.u32 %r640, %r641, %r640;
	add.u32 %r640, %r642, %r640;
	mad.lo.u32 %r641, %r641, %r641 , %r640;
	}
	// end inline asm
	// begin inline asm
	{	
add.u32 %r640, %r641, %r640;
	add.u32 %r640, %r642, %r640;
	mad.lo.u32 %r641, %r641, %r641 , %r640;
	}
	// end inline asm
	// begin inline asm
	{	
add.u32 %r640, %r641, %r640;
	add.u32 %r640, %r642, %r640;
	mad.lo.u32 %r641, %r641, %r641 , %r640;
	}
	// end inline asm
	// begin inline asm
	{	
add.u32 %r640, %r641, %r640;
	add.u32 %r640, %r642, %r640;
	mad.lo.u32 %r641, %r641, %r641 , %r640;
	}
	// end inline asm
	// begin inline asm
	{	
add.u32 %r640, %r641, %r640;
	add.u32 %r640, %r642, %r640;
	mad.lo.u32 %r641, %r641, %r641 , %r640;
	}
	// end inline asm
	// begin inline asm
	{	
add.u32 %r640, %r641, %r640;
	add.u32 %r640, %r642, %r640;
	mad.lo.u32 %r641, %r641, %r641 , %r640;
	}
	// end inline asm
	// begin inline asm
	{	
add.u32 %r640, %r641, %r640;
	add.u32 %r640, %r642, %r640;
	mad.lo.u32 %r641, %r641, %r641 , %r640;
	}
	// end inline asm
	// begin inline asm
	{	
add.u32 %r640, %r641, %r640;
	add.u32 %r640, %r642, %r640;
	mad.lo.u32 %r641, %r641, %r641 , %r640;
	}
	// end inline asm
	// begin inline asm
	{	
add.u32 %r640, %r641, %r640;
	add.u32 %r640, %r642, %r640;
	mad.lo.u32 %r641, %r641, %r641 , %r640;
	}
	// end inline asm
	// begin inline asm
	{	
add.u32 %r640, %r641, %r640;
	add.u32 %r640, %r642, %r640;
	mad.lo.u32 %r641, %r641, %r641 , %r640;
	}
	// end inline asm
	// begin inline asm
	{	
add.u32 %r640, %r641, %r640;
	add.u32 %r640, %r642, %r640;
	mad.lo.u32 %r641, %r641, %r641 , %r640;
	}
	// end inline asm
	// begin inline asm
	{	
add.u32 %r640, %r641, %r640;
	add.u32 %r640, %r642, %r640;
	mad.lo.u32 %r641, %r641, %r641 , %r640;
	}
	// end inline asm
	// begin inline asm
	{	
add.u32 %r640, %r641, %r640;
	add.u32 %r640, %r642, %r640;
	mad.lo.u32 %r641, %r641, %r641 , %r640;
	}
	// end inline asm
	// begin inline asm
	{	
add.u32 %r640, %r641, %r640;
	add.u32 %r640, %r642, %r640;
	mad.lo.u32 %r641, %r641, %r641 , %r640;
	}
	// end inline asm
	// begin inline asm
	{	
add.u32 %r640, %r641, %r640;
	add.u32 %r640, %r642, %r640;
	mad.lo.u32 %r641, %r641, %r641 , %r640;
	}
	// end inline asm
	// begin inline asm
	{	
add.u32 %r640, %r641, %r640;
	add.u32 %r640, %r642, %r640;
	mad.lo.u32 %r641, %r641, %r641 , %r640;
	}
	// end inline asm
	// begin inline asm
	{	
add.u32 %r640, %r641, %r640;
	add.u32 %r640, %r642, %r640;
	mad.lo.u32 %r641, %r641, %r641 , %r640;
	}
	// end inline asm
	// begin inline asm
	{	
add.u32 %r640, %r641, %r640;
	add.u32 %r640, %r642, %r640;
	mad.lo.u32 %r641, %r641, %r641 , %r640;
	}
	// end inline asm
	// begin inline asm
	{	
add.u32 %r640, %r641, %r640;
	add.u32 %r640, %r642, %r640;
	mad.lo.u32 %r641, %r641, %r641 , %r640;
	}
	// end inline asm
	// begin inline asm
	{	
add.u32 %r640, %r641, %r640;
	add.u32 %r640, %r642, %r640;
	mad.lo.u32 %r641, %r641, %r641 , %r640;
	}
	// end inline asm
	// begin inline asm
	{	
add.u32 %r640, %r641, %r640;
	add.u32 %r640, %r642, %r640;
	mad.lo.u32 %r641, %r641, %r641 , %r640;
	}
	// end inline asm
	// begin inline asm
	{	
add.u32 %r640, %r641, %r640;
	add.u32 %r640, %r642, %r640;
	mad.lo.u32 %r641, %r641, %r641 , %r640;
	}
	// end inline asm
	// begin inline asm
	{	
add.u32 %r640, %r641, %r640;
	add.u32 %r640, %r642, %r640;
	mad.lo.u32 %r641, %r641, %r641 , %r640;
	}
	// end inline asm
	// begin inline asm
	{	
add.u32 %r640, %r641, %r640;
	add.u32 %r640, %r642, %r640;
	mad.lo.u32 %r641, %r641, %r641 , %r640;
	}
	// end inline asm
	// begin inline asm
	{	
add.u32 %r640, %r641, %r640;
	add.u32 %r640, %r642, %r640;
	mad.lo.u32 %r641, %r641, %r641 , %r640;
	}
	// end inline asm
	// begin inline asm
	{	
add.u32 %r640, %r641, %r640;
	add.u32 %r640, %r642, %r640;
	mad.lo.u32 %r641, %r641, %r641 , %r640;
	}
	// end inline asm
	// begin inline asm
	{	
add.u32 %r640, %r641, %r640;
	add.u32 %r640, %r642, %r640;
	mad.lo.u32 %r641, %r641, %r641 , %r640;
	}
	// end inline asm
	// begin inline asm
	{	
add.u32 %r640, %r641, %r640;
	add.u32 %r640, %r642, %r640;
	mad.lo.u32 %r641, %r641, %r641 , %r640;
	}
	// end inline asm
	// begin inline asm
	{	
add.u32 %r640, %r641, %r640;
	add.u32 %r640, %r642, %r640;
	mad.lo.u32 %r641, %r641, %r641 , %r640;
	}
	// end inline asm
	// begin inline asm
	{	
add.u32 %r640, %r641, %r640;
	add.u32 %r640, %r642, %r640;
	mad.lo.u32 %r641, %r641, %r641 , %r640;
	}
	// end inline asm
	// begin inline asm
	{	
add.u32 %r640, %r641, %r640;
	add.u32 %r640, %r642, %r640;
	mad.lo.u32 %r641, %r641, %r641 , %r640;
	}
	// end inline asm
	// begin inline asm
	{	
add.u32 %r640, %r641, %r640;
	add.u32 %r640, %r642, %r640;
	mad.lo.u32 %r641, %r641, %r641 , %r640;
	}
	// end inline asm
	// begin inline asm
	{	
add.u32 %r640, %r641, %r640;
	add.u32 %r640, %r642, %r640;
	mad.lo.u32 %r641, %r641, %r641 , %r640;
	}
	// end inline asm
	// begin inline asm
	{	
add.u32 %r640, %r641, %r640;
	add.u32 %r640, %r642, %r640;
	mad.lo.u32 %r641, %r641, %r641 , %r640;
	}
	// end inline asm
	// begin inline asm
	{	
add.u32 %r640, %r641, %r640;
	add.u32 %r640, %r642, %r640;
	mad.lo.u32 %r641, %r641, %r641 , %r640;
	}
	// end inline asm
	// begin inline asm
	{	
add.u32 %r640, %r641, %r640;
	add.u32 %r640, %r642, %r640;
	mad.lo.u32 %r641, %r641, %r641 , %r640;
	}
	// end inline asm
	// begin inline asm
	{	
add.u32 %r640, %r641, %r640;
	add.u32 %r640, %r642, %r640;
	mad.lo.u32 %r641, %r641, %r641 , %r640;
	}
	// end inline asm
	// begin inline asm
	{	
add.u32 %r640, %r641, %r640;
	add.u32 %r640, %r642, %r640;
	mad.lo.u32 %r641, %r641, %r641 , %r640;
	}
	// end inline asm
	// begin inline asm
	{	
add.u32 %r640, %r641, %r640;
	add.u32 %r640, %r642, %r640;
	mad.lo.u32 %r641, %r641, %r641 , %r640;
	}
	// end inline asm
	// begin inline asm
	{	
add.u32 %r640, %r641, %r640;
	add.u32 %r640, %r642, %r640;
	mad.lo.u32 %r641, %r641, %r641 , %r640;
	}
	// end inline asm
	// begin inline asm
	{	
add.u32 %r640, %r641, %r640;
	add.u32 %r640, %r642, %r640;
	mad.lo.u32 %r641, %r641, %r641 , %r640;
	}
	// end inline asm
	// begin inline asm
	{	
add.u32 %r640, %r641, %r640;
	add.u32 %r640, %r642, %r640;
	mad.lo.u32 %r641, %r641, %r641 , %r640;
	}
	// end inline asm
	// begin inline asm
	{	
add.u32 %r640, %r641, %r640;
	add.u32 %r640, %r642, %r640;
	mad.lo.u32 %r641, %r641, %r641 , %r640;
	}
	// end inline asm
	// begin inline asm
	{	
add.u32 %r640, %r641, %r640;
	add.u32 %r640, %r642, %r640;
	mad.lo.u32 %r641, %r641, %r641 , %r640;
	}
	// end inline asm
	// begin inline asm
	{	
add.u32 %r640, %r641, %r640;
	add.u32 %r640, %r642, %r640;
	mad.lo.u32 %r641, %r641, %r641 , %r640;
	}
	// end inline asm
	// begin inline asm
	{	
add.u32 %r640, %r641, %r640;
	add.u32 %r640, %r642, %r640;
	mad.lo.u32 %r641, %r641, %r641 , %r640;
	}
	// end inline asm
	// begin inline asm
	{	
add.u32 %r640, %r641, %r640;
	add.u32 %r640, %r642, %r640;
	mad.lo.u32 %r641, %r641, %r641 , %r640;
	}
	// end inline asm
	// begin inline asm
	{	
add.u32 %r640, %r641, %r640;
	add.u32 %r640, %r642, %r640;
	mad.lo.u32 %r641, %r641, %r641 , %r640;
	}
	// end inline asm
	// begin inline asm
	{	
add.u32 %r640, %r641, %r640;
	add.u32 %r640, %r642, %r640;
	mad.lo.u32 %r641, %r641, %r641 , %r640;
	}
	// end inline asm
	// begin inline asm
	{	
add.u32 %r640, %r641, %r640;
	add.u32 %r640, %r642, %r640;
	mad.lo.u32 %r641, %r641, %r641 , %r640;
	}
	// end inline asm
	// begin inline asm
	{	
add.u32 %r640, %r641, %r640;
	add.u32 %r640, %r642, %r640;
	mad.lo.u32 %r641, %r641, %r641 , %r640;
	}
	// end inline asm
	// begin inline asm
	{	
add.u32 %r640, %r641, %r640;
	add.u32 %r640, %r642, %r640;
	mad.lo.u32 %r641, %r641, %r641 , %r640;
	}
	// end inline asm
	// begin inline asm
	{	
add.u32 %r640, %r641, %r640;
	add.u32 %r640, %r642, %r640;
	mad.lo.u32 %r641, %r641, %r641 , %r640;
	}
	// end inline asm
	// begin inline asm
	{	
add.u32 %r640, %r641, %r640;
	add.u32 %r640, %r642, %r640;
	mad.lo.u32 %r641, %r641, %r641 , %r640;
	}
	// end inline asm
	// begin inline asm
	{	
add.u32 %r640, %r641, %r640;
	add.u32 %r640, %r642, %r640;
	mad.lo.u32 %r641, %r641, %r641 , %r640;
	}
	// end inline asm
	// begin inline asm
	{	
add.u32 %r640, %r641, %r640;
	add.u32 %r640, %r642, %r640;
	mad.lo.u32 %r641, %r641, %r641 , %r640;
	}
	// end inline asm
	// begin inline asm
	{	
add.u32 %r640, %r641, %r640;
	add.u32 %r640, %r642, %r640;
	mad.lo.u32 %r641, %r641, %r641 , %r640;
	}
	// end inline asm
	// begin inline asm
	{	
add.u32 %r640, %r641, %r640;
	add.u32 %r640, %r642, %r640;
	mad.lo.u32 %r641, %r641, %r641 , %r640;
	}
	// end inline asm
	// begin inline asm
	{	
add.u32 %r640, %r641, %r640;
	add.u32 %r640, %r642, %r640;
	mad.lo.u32 %r641, %r641, %r641 , %r640;
	}
	// end inline asm
	// begin inline asm
	{	
add.u32 %r640, %r641, %r640;
	add.u32 %r640, %r642, %r640;
	mad.lo.u32 %r641, %r641, %r641 , %r640;
	}
	// end inline asm
	// begin inline asm
	{	
add.u32 %r640, %r641, %r640;
	add.u32 %r640, %r642, %r640;
	mad.lo.u32 %r641, %r641, %r641 , %r640;
	}
	// end inline asm
	// begin inline asm
	{	
add.u32 %r640, %r641, %r640;
	add.u32 %r640, %r642, %r640;
	mad.lo.u32 %r641, %r641, %r641 , %r640;
	}
	// end inline asm
	// begin inline asm
	{	
add.u32 %r640, %r641, %r640;
	add.u32 %r640, %r642, %r640;
	mad.lo.u32 %r641, %r641, %r641 , %r640;
	}
	// end inline asm
	// begin inline asm
	{	
add.u32 %r640, %r641, %r640;
	add.u32 %r640, %r642, %r640;
	mad.lo.u32 %r641, %r641, %r641 , %r640;
	}
	// end inline asm
	// begin inline asm
	{	
add.u32 %r640, %r641, %r640;
	add.u32 %r640, %r642, %r640;
	mad.lo.u32 %r641, %r641, %r641 , %r640;
	}
	// end inline asm
	// begin inline asm
	{	
add.u32 %r640, %r641, %r640;
	add.u32 %r640, %r642, %r640;
	mad.lo.u32 %r641, %r641, %r641 , %r640;
	}
	// end inline asm
	// begin inline asm
	{	
add.u32 %r640, %r641, %r640;
	add.u32 %r640, %r642, %r640;
	mad.lo.u32 %r641, %r641, %r641 , %r640;
	}
	// end inline asm
	// begin inline asm
	{	
add.u32 %r640, %r641, %r640;
	add.u32 %r640, %r642, %r640;
	mad.lo.u32 %r641, %r641, %r641 , %r640;
	}
	// end inline asm
	// begin inline asm
	{	
add.u32 %r640, %r641, %r640;
	add.u32 %r640, %r642, %r640;
	mad.lo.u32 %r641, %r641, %r641 , %r640;
	}
	// end inline asm
	// begin inline asm
	{	
add.u32 %r640, %r641, %r640;
	add.u32 %r640, %r642, %r640;
	mad.lo.u32 %r641, %r641, %r641 , %r640;
	}
	// end inline asm
	// begin inline asm
	{	
add.u32 %r640, %r641, %r640;
	add.u32 %r640, %r642, %r640;
	mad.lo.u32 %r641, %r641, %r641 , %r640;
	}
	// end inline asm
	// begin inline asm
	{	
add.u32 %r640, %r641, %r640;
	add.u32 %r640, %r642, %r640;
	mad.lo.u32 %r641, %r641, %r641 , %r640;
	}
	// end inline asm
	// begin inline asm
	{	
add.u32 %r640, %r641, %r640;
	add.u32 %r640, %r642, %r640;
	mad.lo.u32 %r641, %r641, %r641 , %r640;
	}
	// end inline asm
	// begin inline asm
	{	
add.u32 %r640, %r641, %r640;
	add.u32 %r640, %r642, %r640;
	mad.lo.u32 %r641, %r641, %r641 , %r640;
	}
	// end inline asm
	// begin inline asm
	{	
add.u32 %r640, %r641, %r640;
	add.u32 %r640, %r642, %r640;
	mad.lo.u32 %r641, %r641, %r641 , %r640;
	}
	// end inline asm
	// begin inline asm
	{	
add.u32 %r640, %r641, %r640;
	add.u32 %r640, %r642, %r640;
	mad.lo.u32 %r641, %r641, %r641 , %r640;
	}
	// end inline asm
	// begin inline asm
	{	
add.u32 %r640, %r641, %r640;
	add.u32 %r640, %r642, %r640;
	mad.lo.u32 %r641, %r641, %r641 , %r640;
	}
	// end inline asm
	// begin inline asm
	{	
add.u32 %r640, %r641, %r640;
	add.u32 %r640, %r642, %r640;
	mad.lo.u32 %r641, %r641, %r641 , %r640;
	}
	// end inline asm
	// begin inline asm
	{	
add.u32 %r640, %r641, %r640;
	add.u32 %r640, %r642, %r640;
	mad.lo.u32 %r641, %r641, %r641 , %r640;
	}
	// end inline asm
	// begin inline asm
	{	
add.u32 %r640, %r641, %r640;
	add.u32 %r640, %r642, %r640;
	mad.lo.u32 %r641, %r641, %r641 , %r640;
	}
	// end inline asm
	// begin inline asm
	{	
add.u32 %r640, %r641, %r640;
	add.u32 %r640, %r642, %r640;
	mad.lo.u32 %r641, %r641, %r641 , %r640;
	}
	// end inline asm
	// begin inline asm
	{	
add.u32 %r640, %r641, %r640;
	add.u32 %r640, %r642, %r640;
	mad.lo.u32 %r641, %r641, %r641 , %r640;
	}
	// end inline asm
	// begin inline asm
	{	
add.u32 %r640, %r641, %r640;
	add.u32 %r640, %r642, %r640;
	mad.lo.u32 %r641, %r641, %r641 , %r640;
	}
	// end inline asm
	// begin inline asm
	{	
add.u32 %r640, %r641, %r640;
	add.u32 %r640, %r642, %r640;
	mad.lo.u32 %r641, %r641, %r641 , %r640;
	}
	// end inline asm
	add.s64 	%rd27, %rd27, 100;
	setp.ne.s64 	%p6, %rd27, %rd2;
	@%p6 bra 	$L__BB0_3;
$L__BB0_4:
	setp.eq.s64 	%p7, %rd28, 100;
	@%p7 bra 	$L__BB0_6;
$L__BB0_5:
	.pragma "nounroll";
	// begin inline asm
	{	
add.u32 %r640, %r641, %r640;
	add.u32 %r640, %r642, %r640;
	mad.lo.u32 %r641, %r641, %r641 , %r640;
	}
	// end inline asm
	add.s64 	%rd28, %rd28, -1;
	setp.ne.s64 	%p8, %rd28, 0;
	@%p8 bra 	$L__BB0_5;
$L__BB0_6:
	cvta.to.global.u64 	%rd24, %rd7;
	// begin inline asm
	bar.sync 0;
	// end inline asm
	add.s64 	%rd26, %rd24, %rd13;
	st.global.u32 	[%rd26], %r640;
	ret;

}


// ===== COMPILED SASS (sm_100) =====

	.target	sm_100

	.elftype	@"ET_EXEC"


//--------------------- .note.nv.tkinfo           --------------------------
	.section	.note.nv.tkinfo,"",@"SHT_NOTE"
	.sectionflags	@"SHF_NOTE_NV_TKINFO"
	.tkinfo
        /*0018*/ 	.word	0x00000002
        /*0030*/ 	.string	""
        /*0030*/ 	.string	"ptxas"
        /*0030*/ 	.string	"Cuda compilation tools, release 13.0, V13.0.88"
        /*0030*/ 	.string	"Build cuda_13.0.r13.0/compiler.36424714_0"
        /*0030*/ 	.string	"-arch sm_100 -m 64 "



//--------------------- .note.nv.cuinfo           --------------------------
	.section	.note.nv.cuinfo,"",@"SHT_NOTE"
	.sectionflags	@"SHF_NOTE_NV_CUINFO"
        /*0018*/ 	.short	0x0002
        /*001a*/ 	.short	0x0064
        /*001c*/ 	.short	0x0082
	.zero		2


//--------------------- .nv.info                  --------------------------
	.section	.nv.info,"",@"SHT_CUDA_INFO"
	.align	4


	//----- nvinfo : EIATTR_REGCOUNT
	.align		4
        /*0000*/ 	.byte	0x04, 0x2f
        /*0002*/ 	.short	(.L_1 - .L_0)
	.align		4
.L_0:
        /*0004*/ 	.word	index@(_Z16power_microbenchIjEvPT_S1_S1_im)
        /*0008*/ 	.word	0x0000000a


	//----- nvinfo : EIATTR_FRAME_SIZE
	.align		4
.L_1:
        /*000c*/ 	.byte	0x04, 0x11
        /*000e*/ 	.short	(.L_3 - .L_2)
	.align		4
.L_2:
        /*0010*/ 	.word	index@(_Z16power_microbenchIjEvPT_S1_S1_im)
        /*0014*/ 	.word	0x00000000


	//----- nvinfo : EIATTR_MIN_STACK_SIZE
	.align		4
.L_3:
        /*0018*/ 	.byte	0x04, 0x12
        /*001a*/ 	.short	(.L_5 - .L_4)
	.align		4
.L_4:
        /*001c*/ 	.word	index@(_Z16power_microbenchIjEvPT_S1_S1_im)
        /*0020*/ 	.word	0x00000000
.L_5:


//--------------------- .nv.compat                --------------------------
	.section	.nv.compat,"",@"SHT_CUDA_COMPAT_INFO"
	.align	4
        /*0000*/ 	.byte	0x02, 0x09, 0x00, 0x00, 0x02, 0x02, 0x01, 0x00, 0x02, 0x05, 0x05, 0x00, 0x03, 0x07, 0x01, 0x01
        /*0010*/ 	.byte	0x02, 0x03, 0x00, 0x00, 0x02, 0x06, 0x01, 0x00, 0x04, 0x0b, 0x08, 0x00, 0x09, 0x00, 0x00, 0x00
        /*0020*/ 	.byte	0x00, 0x00, 0x00, 0x00


//--------------------- .nv.info._Z16power_microbenchIjEvPT_S1_S1_im --------------------------
	.section	.nv.info._Z16power_microbenchIjEvPT_S1_S1_im,"",@"SHT_CUDA_INFO"
	.sectionflags	@""
	.align	4


	//----- nvinfo : EIATTR_CUDA_API_VERSION
	.align		4
        /*0000*/ 	.byte	0x04, 0x37
        /*0002*/ 	.short	(.L_7 - .L_6)
.L_6:
        /*0004*/ 	.word	0x00000082


	//----- nvinfo : EIATTR_KPARAM_INFO
	.align		4
.L_7:
        /*0008*/ 	.byte	0x04, 0x17
        /*000a*/ 	.short	(.L_9 - .L_8)
.L_8:
        /*000c*/ 	.word	0x00000000
        /*0010*/ 	.short	0x0004
        /*0012*/ 	.short	0x0020
        /*0014*/ 	.byte	0x00, 0xf0, 0x21, 0x00


	//----- nvinfo : EIATTR_KPARAM_INFO
	.align		4
.L_9:
        /*0018*/ 	.byte	0x04, 0x17
        /*001a*/ 	.short	(.L_11 - .L_10)
.L_10:
        /*001c*/ 	.word	0x00000000
        /*0020*/ 	.short	0x0003
        /*0022*/ 	.short	0x0018
        /*0024*/ 	.byte	0x00, 0xf0, 0x11, 0x00


	//----- nvinfo : EIATTR_KPARAM_INFO
	.align		4
.L_11:
        /*0028*/ 	.byte	0x04, 0x17
        /*002a*/ 	.short	(.L_13 - .L_12)
.L_12:
        /*002c*/ 	.word	0x00000000
        /*0030*/ 	.short	0x0002
        /*0032*/ 	.short	0x0010
        /*0034*/ 	.byte	0x00, 0xf5, 0x21, 0x00


	//----- nvinfo : EIATTR_KPARAM_INFO
	.align		4
.L_13:
        /*0038*/ 	.byte	0x04, 0x17
        /*003a*/ 	.short	(.L_15 - .L_14)
.L_14:
        /*003c*/ 	.word	0x00000000
        /*0040*/ 	.short	0x0001
        /*0042*/ 	.short	0x0008
        /*0044*/ 	.byte	0x00, 0xf5, 0x21, 0x00


	//----- nvinfo : EIATTR_KPARAM_INFO
	.align		4
.L_15:
        /*0048*/ 	.byte	0x04, 0x17
        /*004a*/ 	.short	(.L_17 - .L_16)
.L_16:
        /*004c*/ 	.word	0x00000000
        /*0050*/ 	.short	0x0000
        /*0052*/ 	.short	0x0000
        /*0054*/ 	.byte	0x00, 0xf5, 0x21, 0x00


	//----- nvinfo : EIATTR_SPARSE_MMA_MASK
	.align		4
.L_17:
        /*0058*/ 	.byte	0x03, 0x50
        /*005a*/ 	.short	0x0000


	//----- nvinfo : EIATTR_MAXREG_COUNT
	.align		4
        /*005c*/ 	.byte	0x03, 0x1b
        /*005e*/ 	.short	0x00ff


	//----- nvinfo : EIATTR_NUM_BARRIERS
	.align		4
        /*0060*/ 	.byte	0x02, 0x4c
        /*0062*/ 	.byte	0x01
	.zero		1


	//----- nvinfo : EIATTR_MERCURY_ISA_VERSION
	.align		4
        /*0064*/ 	.byte	0x03, 0x5f
        /*0066*/ 	.short	0x0101


	//----- nvinfo : EIATTR_VRC_CTA_INIT_COUNT
	.align		4
        /*0068*/ 	.byte	0x02, 0x4a
	.zero		1
	.zero		1


	//----- nvinfo : EIATTR_EXIT_INSTR_OFFSETS
	.align		4
        /*006c*/ 	.byte	0x04, 0x1c
        /*006e*/ 	.short	(.L_19 - .L_18)


	//   ....[0]....
.L_18:
        /*0070*/ 	.word	0x00001140


	//----- nvinfo : EIATTR_CRS_STACK_SIZE
	.align		4
.L_19:
        /*0074*/ 	.byte	0x04, 0x1e
        /*0076*/ 	.short	(.L_21 - .L_20)
.L_20:
        /*0078*/ 	.word	0x00000000


	//----- nvinfo : EIATTR_CBANK_PARAM_SIZE
	.align		4
.L_21:
        /*007c*/ 	.byte	0x03, 0x19
        /*007e*/ 	.short	0x0028


	//----- nvinfo : EIATTR_PARAM_CBANK
	.align		4
        /*0080*/ 	.byte	0x04, 0x0a
        /*0082*/ 	.short	(.L_23 - .L_22)
	.align		4
.L_22:
        /*0084*/ 	.word	index@(.nv.constant0._Z16power_microbenchIjEvPT_S1_S1_im)
        /*0088*/ 	.short	0x0380
        /*008a*/ 	.short	0x0028


	//----- nvinfo : EIATTR_SW_WAR
	.align		4
.L_23:
        /*008c*/ 	.byte	0x04, 0x36
        /*008e*/ 	.short	(.L_25 - .L_24)
.L_24:
        /*0090*/ 	.word	0x00000008
.L_25:


//--------------------- .nv.callgraph             --------------------------
	.section	.nv.callgraph,"",@"SHT_CUDA_CALLGRAPH"
	.align	4
	.sectionentsize	8
	.align		4
        /*0000*/ 	.word	0x00000000
	.align		4
        /*0004*/ 	.word	0xffffffff
	.align		4
        /*0008*/ 	.word	0x00000000
	.align		4
        /*000c*/ 	.word	0xfffffffe
	.align		4
        /*0010*/ 	.word	0x00000000
	.align		4
        /*0014*/ 	.word	0xfffffffd
	.align		4
        /*0018*/ 	.word	0x00000000
	.align		4
        /*001c*/ 	.word	0xfffffffc


//--------------------- .text._Z16power_microbenchIjEvPT_S1_S1_im --------------------------
	.section	.text._Z16power_microbenchIjEvPT_S1_S1_im,"ax",@progbits
	.align	128
        .global         _Z16power_microbenchIjEvPT_S1_S1_im
        .type           _Z16power_microbenchIjEvPT_S1_S1_im,@function
        .size           _Z16power_microbenchIjEvPT_S1_S1_im,(.L_x_6 - _Z16power_microbenchIjEvPT_S1_S1_im)
        .other          _Z16power_microbenchIjEvPT_S1_S1_im,@"STO_CUDA_ENTRY STV_DEFAULT"
_Z16power_microbenchIjEvPT_S1_S1_im:
.text._Z16power_microbenchIjEvPT_S1_S1_im:
[----:B------:R-:W-:Y:S01]  /*0000*/  LDC R1, c[0x0][0x37c] ;  /* 0x0000df00ff017b82 */ /* 0x000fe20000000800 */
[----:B------:R-:W0:Y:S07]  /*0010*/  S2R R7, SR_TID.X ;  /* 0x0000000000077919 */ /* 0x000e2e0000002100 */
[----:B------:R-:W0:Y:S01]  /*0020*/  S2UR UR4, SR_CTAID.X ;  /* 0x00000000000479c3 */ /* 0x000e220000002500 */
[----:B------:R-:W1:Y:S01]  /*0030*/  LDCU.64 UR16, c[0x0][0x3a0] ;  /* 0x00007400ff1077ac */ /* 0x000e620008000a00 */
[----:B------:R-:W2:Y:S06]  /*0040*/  LDCU.64 UR12, c[0x0][0x358] ;  /* 0x00006b00ff0c77ac */ /* 0x000eac0008000a00 */
[----:B------:R-:W0:Y:S08]  /*0050*/  LDC R0, c[0x0][0x360] ;  /* 0x0000d800ff007b82 */ /* 0x000e300000000800 */
[----:B------:R-:W3:Y:S08]  /*0060*/  LDC.64 R2, c[0x0][0x380] ;  /* 0x0000e000ff027b82 */ /* 0x000ef00000000a00 */
[----:B------:R-:W4:Y:S01]  /*0070*/  LDC.64 R4, c[0x0][0x388] ;  /* 0x0000e200ff047b82 */ /* 0x000f220000000a00 */
[----:B0-----:R-:W-:Y:S01]  /*0080*/  IMAD R0, R0, UR4, R7 ;  /* 0x0000000400007c24 */ /* 0x001fe2000f8e0207 */
[----:B------:R-:W0:Y:S04]  /*0090*/  LDCU UR4, c[0x0][0x398] ;  /* 0x00007300ff0477ac */ /* 0x000e280008000800 */
[----:B------:R-:W-:-:S02]  /*00a0*/  SHF.R.S32.HI R7, RZ, 0x1f, R0 ;  /* 0x0000001fff077819 */ /* 0x000fc40000011400 */
[----:B-1----:R-:W-:Y:S01]  /*00b0*/  ISETP.NE.U32.AND P0, PT, RZ, UR16, PT ;  /* 0x00000010ff007c0c */ /* 0x002fe2000bf05070 */
[----:B---3--:R-:W-:Y:S01]  /*00c0*/  IMAD.WIDE R2, R0, 0x4, R2 ;  /* 0x0000000400027825 */ /* 0x008fe200078e0202 */
[----:B------:R-:W-:-:S04]  /*00d0*/  LEA.HI R7, R7, R0, RZ, 0x5 ;  /* 0x0000000007077211 */ /* 0x000fc800078f28ff */
[----:B------:R-:W-:Y:S01]  /*00e0*/  LOP3.LUT R7, R7, 0xffffffe0, RZ, 0xc0, !PT ;  /* 0xffffffe007077812 */ /* 0x000fe200078ec0ff */
[----:B--2---:R-:W5:Y:S01]  /*00f0*/  LDG.E R2, desc[UR12][R2.64] ;  /* 0x0000000c02027981 */ /* 0x004f62000c1e1900 */
[----:B------:R-:W-:Y:S01]  /*0100*/  ISETP.NE.AND.EX P0, PT, RZ, UR17, PT, P0 ;  /* 0x00000011ff007c0c */ /* 0x000fe2000bf05300 */
[----:B----4-:R-:W-:-:S04]  /*0110*/  IMAD.WIDE R4, R0, 0x4, R4 ;  /* 0x0000000400047825 */ /* 0x010fc800078e0204 */
[----:B------:R-:W-:Y:S01]  /*0120*/  IMAD.IADD R7, R0, 0x1, -R7 ;  /* 0x0000000100077824 */ /* 0x000fe200078e0a07 */
[----:B------:R-:W-:Y:S01]  /*0130*/  BSSY.RECONVERGENT B0, `(.L_x_0) ;  /* 0x00000fc000007945 */ /* 0x000fe20003800200 */
[----:B------:R1:W5:Y:S01]  /*0140*/  LDG.E R4, desc[UR12][R4.64] ;  /* 0x0000000c04047981 */ /* 0x000362000c1e1900 */
[----:B------:R-:W-:Y:S02]  /*0150*/  BAR.SYNC.DEFER_BLOCKING 0x0 ;  /* 0x0000000000007b1d */ /* 0x000fe40000010000 */
[----:B0-----:R-:W-:Y:S01]  /*0160*/  ISETP.GE.OR P0, PT, R7, UR4, !P0 ;  /* 0x0000000407007c0c */ /* 0x001fe2000c706670 */
[----:B-1----:R-:W-:-:S12]  /*0170*/  IMAD.MOV.U32 R5, RZ, RZ, RZ ;  /* 0x000000ffff057224 */ /* 0x002fd800078e00ff */
[----:B------:R-:W-:Y:S05]  /*0180*/  @P0 BRA `(.L_x_1) ;  /* 0x0000000c00d80947 */ /* 0x000fea0003800000 */
[----:B------:R-:W-:Y:S01]  /*0190*/  UIADD3 UR14, UP0, UPT, UR16, -0x1, URZ ;  /* 0xffffffff100e7890 */ /* 0x000fe2000ff1e0ff */
[----:B------:R-:W-:-:S03]  /*01a0*/  HFMA2 R5, -RZ, RZ, 0, 0 ;  /* 0x00000000ff057431 */ /* 0x000fc600000001ff */
[----:B------:R-:W-:Y:S02]  /*01b0*/  UIADD3.X UR15, UPT, UPT, UR17, -0x1, URZ, UP0, !UPT ;  /* 0xffffffff110f7890 */ /* 0x000fe400087fe4ff */
[----:B------:R-:W-:Y:S02]  /*01c0*/  UISETP.GE.U32.AND UP1, UPT, UR14, 0x63, UPT ;  /* 0x000000630e00788c */ /* 0x000fe4000bf26070 */
[----:B------:R-:W-:Y:S02]  /*01d0*/  USHF.R.U32.HI UR10, URZ, 0x2, UR15 ;  /* 0x00000002ff0a7899 */ /* 0x000fe4000801160f */
[----:B------:R-:W-:Y:S02]  /*01e0*/  USHF.R.U64 UR8, UR14, 0x2, UR15 ;  /* 0x000000020e087899 */ /* 0x000fe4000800120f */
[----:B------:R-:W-:Y:S02]  /*01f0*/  UIMAD.WIDE.U32 UR4, UR10, 0x5c28f5c3, URZ ;  /* 0x5c28f5c30a0478a5 */ /* 0x000fe4000f8e00ff */
[----:B------:R-:W-:-:S02]  /*0200*/  UISETP.GE.U32.AND.EX UP1, UPT, UR15, URZ, UPT, UP1 ;  /* 0x000000ff0f00728c */ /* 0x000fc4000bf26110 */
[----:B------:R-:W-:Y:S02]  /*0210*/  UIMAD.WIDE.U32 UR6, UP0, UR8, 0x28f5c28f, UR4 ;  /* 0x28f5c28f080678a5 */ /* 0x000fe4000f800004 */
[----:B------:R-:W-:Y:S02]  /*0220*/  UIMAD.WIDE.U32 UR4, UR8, 0x5c28f5c3, URZ ;  /* 0x5c28f5c3080478a5 */ /* 0x000fe4000f8e00ff */
[----:B------:R-:W-:Y:S02]  /*0230*/  UIADD3.X UR9, UPT, UPT, URZ, URZ, URZ, UP0, !UPT ;  /* 0x000000ffff097290 */ /* 0x000fe400087fe4ff */
[----:B------:R-:W-:Y:S01]  /*0240*/  UIADD3 URZ, UP0, UPT, UR5, UR6, URZ ;  /* 0x0000000605ff7290 */ /* 0x000fe2000ff1e0ff */
[----:B------:R-:W-:-:S03]  /*0250*/  UMOV UR8, UR7 ;  /* 0x0000000700087c82 */ /* 0x000fc60008000000 */
[----:B------:R-:W-:-:S04]  /*0260*/  UIMAD.WIDE.U32.X UR4, UR10, 0x28f5c28f, UR8, UP0 ;  /* 0x28f5c28f0a0478a5 */ /* 0x000fc800080e0408 */
[----:B------:R-:W-:Y:S02]  /*0270*/  USHF.R.U64 UR7, UR4, 0x2, UR5 ;  /* 0x0000000204077899 */ /* 0x000fe40008001205 */
[----:B------:R-:W-:Y:S02]  /*0280*/  USHF.R.U32.HI UR6, URZ, 0x2, UR5 ;  /* 0x00000002ff067899 */ /* 0x000fe40008011605 */
[----:B------:R-:W-:Y:S02]  /*0290*/  UIMAD.WIDE.U32 UR4, UR7, -0x64, UR14 ;  /* 0xffffff9c070478a5 */ /* 0x000fe4000f8e000e */
[----:B------:R-:W-:-:S04]  /*02a0*/  UIMAD UR6, UR6, -0x64, URZ ;  /* 0xffffff9c060678a4 */ /* 0x000fc8000f8e02ff */
[----:B------:R-:W-:Y:S02]  /*02b0*/  UIADD3 UR7, UPT, UPT, UR5, -UR7, UR6 ;  /* 0x8000000705077290 */ /* 0x000fe4000fffe006 */
[----:B------:R-:W-:-:S04]  /*02c0*/  UIADD3 UR6, UP0, UPT, UR4, 0x1, URZ ;  /* 0x0000000104067890 */ /* 0x000fc8000ff1e0ff */
[----:B------:R-:W-:Y:S02]  /*02d0*/  UIADD3.X UR7, UPT, UPT, URZ, UR7, URZ, UP0, !UPT ;  /* 0x00000007ff077290 */ /* 0x000fe400087fe4ff */
[----:B------:R-:W-:-:S04]  /*02e0*/  UISETP.NE.U32.AND UP0, UPT, UR6, 0x64, UPT ;  /* 0x000000640600788c */ /* 0x000fc8000bf05070 */
[----:B------:R-:W-:Y:S01]  /*02f0*/  UISETP.NE.AND.EX UP0, UPT, UR7, URZ, UPT, UP0 ;  /* 0x000000ff0700728c */ /* 0x000fe2000bf05300 */
[----:B------:R-:W-:Y:S10]  /*0300*/  BRA.U !UP1, `(.L_x_2) ;  /* 0x0000000d09587547 */ /* 0x000ff4000b800000 */
[----:B------:R-:W-:Y:S01]  /*0310*/  UISETP.NE.U32.AND UP1, UPT, UR6, 0x64, UPT ;  /* 0x000000640600788c */ /* 0x000fe2000bf25070 */
[----:B------:R-:W-:-:S03]  /*0320*/  IMAD.MOV.U32 R5, RZ, RZ, RZ ;  /* 0x000000ffff057224 */ /* 0x000fc600078e00ff */
[----:B------:R-:W-:-:S04]  /*0330*/  UISETP.NE.AND.EX UP1, UPT, UR7, URZ, UPT, UP1 ;  /* 0x000000ff0700728c */ /* 0x000fc8000bf25310 */
[----:B------:R-:W-:Y:S02]  /*0340*/  USEL UR4, UR6, URZ, UP1 ;  /* 0x000000ff06047287 */ /* 0x000fe40008800000 */
[----:B------:R-:W-:Y:S02]  /*0350*/  USEL UR5, UR7, URZ, UP1 ;  /* 0x000000ff07057287 */ /* 0x000fe40008800000 */
[----:B------:R-:W-:-:S03]  /*0360*/  UIADD3 UR8, UP1, UPT, -UR4, UR16, URZ ;  /* 0x0000001004087290 */ /* 0x000fc6000ff3e1ff */
[----:B------:R-:W-:Y:S01]  /*0370*/  UMOV UR4, URZ ;  /* 0x000000ff00047c82 */ /* 0x000fe20008000000 */
[----:B------:R-:W-:-:S03]  /*0380*/  UIADD3.X UR9, UPT, UPT, ~UR5, UR17, URZ, UP1, !UPT ;  /* 0x0000001105097290 */ /* 0x000fc60008ffe5ff */
[----:B------:R-:W-:-:S09]  /*0390*/  UMOV UR5, URZ ;  /* 0x000000ff00057c82 */ /* 0x000fd20008000000 */
.L_x_3:
[----:B-----5:R-:W-:Y:S01]  /*03a0*/  IADD3 R5, PT, PT, R2, R4, R5 ;  /* 0x0000000402057210 */ /* 0x020fe20007ffe005 */
[----:B------:R-:W-:-:S04]  /*03b0*/  UIADD3 UR4, UP1, UPT, UR4, 0x64, URZ ;  /* 0x0000006404047890 */ /* 0x000fc8000ff3e0ff */
[--C-:B------:R-:W-:Y:S01]  /*03c0*/  IMAD R4, R4, R4, R5.reuse ;  /* 0x0000000404047224 */ /* 0x100fe200078e0205 */
[----:B------:R-:W-:Y:S02]  /*03d0*/  UIADD3.X UR5, UPT, UPT, URZ, UR5, URZ, UP1, !UPT ;  /* 0x00000005ff057290 */ /* 0x000fe40008ffe4ff */
[----:B------:R-:W-:Y:S02]  /*03e0*/  UISETP.NE.U32.AND UP1, UPT, UR4, UR8, UPT ;  /* 0x000000080400728c */ /* 0x000fe4000bf25070 */
[----:B------:R-:W-:Y:S02]  /*03f0*/  IADD3 R5, PT, PT, R2, R4, R5 ;  /* 0x0000000402057210 */ /* 0x000fe40007ffe005 */
[----:B------:R-:W-:-:S03]  /*0400*/  UISETP.NE.AND.EX UP1, UPT, UR5, UR9, UPT, UP1 ;  /* 0x000000090500728c */ /* 0x000fc6000bf25310 */
[----:B------:R-:W-:-:S05]  /*0410*/  IMAD R4, R4, R4, R5 ;  /* 0x0000000404047224 */ /* 0x000fca00078e0205 */
[----:B------:R-:W-:-:S05]  /*0420*/  IADD3 R5, PT, PT, R2, R4, R5 ;  /* 0x0000000402057210 */ /* 0x000fca0007ffe005 */
        /* <DEDUP_REMOVED lines=194> */
[----:B------:R-:W-:Y:S01]  /*1050*/  IMAD R4, R4, R4, R5 ;  /* 0x0000000404047224 */ /* 0x000fe200078e0205 */
[----:B------:R-:W-:Y:S06]  /*1060*/  BRA.U UP1, `(.L_x_3) ;  /* 0xfffffff101cc7547 */ /* 0x000fec000b83ffff */
.L_x_2:
[----:B------:R-:W-:Y:S05]  /*1070*/  BRA.U !UP0, `(.L_x_1) ;  /* 0x00000001081c7547 */ /* 0x000fea000b800000 */
.L_x_4:
[----:B------:R-:W-:Y:S01]  /*1080*/  UIADD3 UR6, UP0, UPT, UR6, -0x1, URZ ;  /* 0xffffffff06067890 */ /* 0x000fe2000ff1e0ff */
[----:B-----5:R-:W-:-:S03]  /*1090*/  IADD3 R5, PT, PT, R2, R4, R5 ;  /* 0x0000000402057210 */ /* 0x020fc60007ffe005 */
[----:B------:R-:W-:Y:S02]  /*10a0*/  UIADD3.X UR7, UPT, UPT, UR7, -0x1, URZ, UP0, !UPT ;  /* 0xffffffff07077890 */ /* 0x000fe400087fe4ff */
[----:B------:R-:W-:Y:S01]  /*10b0*/  UISETP.NE.U32.AND UP0, UPT, UR6, URZ, UPT ;  /* 0x000000ff0600728c */ /* 0x000fe2000bf05070 */
[----:B------:R-:W-:-:S03]  /*10c0*/  IMAD R4, R4, R4, R5 ;  /* 0x0000000404047224 */ /* 0x000fc600078e0205 */
[----:B------:R-:W-:-:S09]  /*10d0*/  UISETP.NE.AND.EX UP0, UPT, UR7, URZ, UPT, UP0 ;  /* 0x000000ff0700728c */ /* 0x000fd2000bf05300 */
[----:B------:R-:W-:Y:S05]  /*10e0*/  BRA.U UP0, `(.L_x_4) ;  /* 0xfffffffd00e47547 */ /* 0x000fea000b83ffff */
.L_x_1:
[----:B------:R-:W-:Y:S05]  /*10f0*/  BSYNC.RECONVERGENT B0 ;  /* 0x0000000000007941 */ /* 0x000fea0003800200 */
.L_x_0:
[----:B-----5:R-:W0:Y:S02]  /*1100*/  LDC.64 R2, c[0x0][0x390] ;  /* 0x0000e400ff027b82 */ /* 0x020e240000000a00 */
[----:B0-----:R-:W-:-:S06]  /*1110*/  IMAD.WIDE R2, R0, 0x4, R2 ;  /* 0x0000000400027825 */ /* 0x001fcc00078e0202 */
[----:B------:R-:W-:Y:S06]  /*1120*/  BAR.SYNC.DEFER_BLOCKING 0x0 ;  /* 0x0000000000007b1d */ /* 0x000fec0000010000 */
[----:B------:R-:W-:Y:S01]  /*1130*/  STG.E desc[UR12][R2.64], R5 ;  /* 0x0000000502007986 */ /* 0x000fe2000c10190c */
[----:B------:R-:W-:Y:S05]  /*1140*/  EXIT ;  /* 0x000000000000794d */ /* 0x000fea0003800000 */
.L_x_5:
[----:B------:R-:W-:-:S00]  /*1150*/  BRA `(.L_x_5) ;  /* 0xfffffffc00fc7947 */ /* 0x000fc0000383ffff */
[----:B------:R-:W-:-:S00]  /*1160*/  NOP ;  /* 0x0000000000007918 */ /* 0x000fc00000000000 */
        /* <DEDUP_REMOVED lines=9> */
.L_x_6:


//--------------------- .nv.shared.reserved.0     --------------------------
	.section	.nv.shared.reserved.0,"aw",@nobits
	.weak		__nv_reservedSMEM_offset_0_alias
	.size		__nv_reservedSMEM_offset_0_alias, 0, 64
	.other		__nv_reservedSMEM_offset_0_alias,@"STO_CUDA_RESERVED_SHARED STV_DEFAULT"
__nv_reservedSMEM_offset_0_alias:
	.zero		0
	.zero		64


//--------------------- .nv.constant0._Z16power_microbenchIjEvPT_S1_S1_im --------------------------
	.section	.nv.constant0._Z16power_microbenchIjEvPT_S1_S1_im,"a",@progbits
	.sectionflags	@""
	.align	4
.nv.constant0._Z16power_microbenchIjEvPT_S1_S1_im:
	.zero		936


//--------------------- SYMBOLS --------------------------

	.type		.nv.reservedSmem.offset0,@object
	.size		.nv.reservedSmem.offset0,0x4
